//
// Generated by NVIDIA NVVM Compiler
//
// Compiler Build ID: CL-36424714
// Cuda compilation tools, release 13.0, V13.0.88
// Based on NVVM 20.0.0
//

.version 9.0
.target sm_100
.address_size 64

	// .globl	_Z12sortWithCudaP17curandStateXORWOWPPiPb
.extern .func  (.param .b32 func_retval0) vprintf
(
	.param .b64 vprintf_param_0,
	.param .b64 vprintf_param_1
)
;
.global .align 4 .b8 precalc_xorwow_matrix[102400];
.global .align 4 .b8 precalc_xorwow_offset_matrix[102400];
.global .align 4 .b8 mrg32k3aM1[2304];
.global .align 4 .b8 mrg32k3aM2[2304];
.global .align 4 .b8 mrg32k3aM1SubSeq[2016];
.global .align 4 .b8 mrg32k3aM2SubSeq[2016];
.global .align 4 .b8 mrg32k3aM1Seq[2304];
.global .align 4 .b8 mrg32k3aM2Seq[2304];
.const .align 8 .b8 __cr_lgamma_table[72];
.global .align 1 .b8 $str[24] = {231, 186, 191, 231, 168, 139, 40, 37, 117, 44, 37, 117, 41, 229, 183, 178, 229, 174, 140, 230, 136, 144, 10};

.visible .entry _Z12sortWithCudaP17curandStateXORWOWPPiPb(
	.param .u64 .ptr .align 1 _Z12sortWithCudaP17curandStateXORWOWPPiPb_param_0,
	.param .u64 .ptr .align 1 _Z12sortWithCudaP17curandStateXORWOWPPiPb_param_1,
	.param .u64 .ptr .align 1 _Z12sortWithCudaP17curandStateXORWOWPPiPb_param_2
)
{
	.local .align 8 .b8 	__local_depot0[8];
	.reg .b64 	%SP;
	.reg .b64 	%SPL;
	.reg .pred 	%p<23>;
	.reg .b16 	%rs<2>;
	.reg .b32 	%r<70>;
	.reg .b64 	%rd<27>;

	mov.u64 	%SPL, __local_depot0;
	cvta.local.u64 	%SP, %SPL;
	ld.param.u64 	%rd4, [_Z12sortWithCudaP17curandStateXORWOWPPiPb_param_0];
	ld.param.u64 	%rd2, [_Z12sortWithCudaP17curandStateXORWOWPPiPb_param_1];
	ld.param.u64 	%rd3, [_Z12sortWithCudaP17curandStateXORWOWPPiPb_param_2];
	cvta.to.global.u64 	%rd5, %rd4;
	mov.u32 	%r1, %tid.x;
	mov.u32 	%r25, %ntid.x;
	mov.u32 	%r2, %ctaid.x;
	mad.lo.s32 	%r26, %r25, %r2, %r1;
	mul.wide.u32 	%rd6, %r26, 48;
	add.s64 	%rd7, %rd5, %rd6;
	ld.global.v2.u32 	{%r27, %r28}, [%rd7];
	shr.u32 	%r29, %r28, 2;
	xor.b32  	%r30, %r29, %r28;
	ld.global.v2.u32 	{%r31, %r32}, [%rd7+8];
	ld.global.v2.u32 	{%r33, %r34}, [%rd7+16];
	shl.b32 	%r35, %r34, 4;
	shl.b32 	%r36, %r30, 1;
	xor.b32  	%r37, %r36, %r35;
	xor.b32  	%r38, %r37, %r30;
	xor.b32  	%r39, %r38, %r34;
	add.s32 	%r40, %r27, %r39;
	add.s32 	%r41, %r40, 362437;
	mul.hi.u32 	%r42, %r41, -1171354717;
	shr.u32 	%r43, %r42, 4;
	mul.lo.s32 	%r44, %r43, 22;
	sub.s32 	%r3, %r41, %r44;
	shr.u32 	%r45, %r31, 2;
	xor.b32  	%r46, %r45, %r31;
	st.global.v2.u32 	[%rd7+8], {%r33, %r34};
	shl.b32 	%r47, %r39, 4;
	shl.b32 	%r48, %r46, 1;
	xor.b32  	%r49, %r48, %r47;
	xor.b32  	%r50, %r49, %r46;
	xor.b32  	%r51, %r50, %r39;
	st.global.v2.u32 	[%rd7+16], {%r39, %r51};
	add.s32 	%r52, %r27, 724874;
	st.global.v2.u32 	[%rd7], {%r52, %r32};
	add.s32 	%r53, %r51, %r52;
	mul.hi.u32 	%r54, %r53, -1171354717;
	shr.u32 	%r55, %r54, 4;
	mul.lo.s32 	%r56, %r55, 22;
	sub.s32 	%r4, %r53, %r56;
	setp.eq.s32 	%p1, %r3, %r4;
	@%p1 bra 	$L__BB0_23;
	cvta.to.global.u64 	%rd8, %rd2;
	mul.wide.u32 	%rd9, %r1, 8;
	add.s64 	%rd10, %rd8, %rd9;
	ld.global.u64 	%rd11, [%rd10];
	mul.wide.u32 	%rd12, %r4, 4;
	add.s64 	%rd13, %rd11, %rd12;
	ld.u32 	%r57, [%rd13];
	mul.wide.u32 	%rd14, %r3, 4;
	add.s64 	%rd15, %rd11, %rd14;
	ld.u32 	%r58, [%rd15];
	xor.b32  	%r59, %r58, %r57;
	st.u32 	[%rd15], %r59;
	ld.global.u64 	%rd16, [%rd10];
	add.s64 	%rd17, %rd16, %rd14;
	ld.u32 	%r60, [%rd17];
	add.s64 	%rd18, %rd16, %rd12;
	ld.u32 	%r61, [%rd18];
	xor.b32  	%r62, %r61, %r60;
	st.u32 	[%rd18], %r62;
	ld.global.u64 	%rd19, [%rd10];
	add.s64 	%rd20, %rd19, %rd12;
	ld.u32 	%r63, [%rd20];
	add.s64 	%rd21, %rd19, %rd14;
	ld.u32 	%r64, [%rd21];
	xor.b32  	%r65, %r64, %r63;
	st.u32 	[%rd21], %r65;
	ld.global.u64 	%rd1, [%rd10];
	ld.u32 	%r5, [%rd1+4];
	ld.u32 	%r66, [%rd1];
	setp.lt.s32 	%p2, %r5, %r66;
	@%p2 bra 	$L__BB0_23;
	ld.u32 	%r6, [%rd1+8];
	setp.lt.s32 	%p3, %r6, %r5;
	@%p3 bra 	$L__BB0_23;
	ld.u32 	%r7, [%rd1+12];
	setp.lt.s32 	%p4, %r7, %r6;
	@%p4 bra 	$L__BB0_23;
	ld.u32 	%r8, [%rd1+16];
	setp.lt.s32 	%p5, %r8, %r7;
	@%p5 bra 	$L__BB0_23;
	ld.u32 	%r9, [%rd1+20];
	setp.lt.s32 	%p6, %r9, %r8;
	@%p6 bra 	$L__BB0_23;
	ld.u32 	%r10, [%rd1+24];
	setp.lt.s32 	%p7, %r10, %r9;
	@%p7 bra 	$L__BB0_23;
	ld.u32 	%r11, [%rd1+28];
	setp.lt.s32 	%p8, %r11, %r10;
	@%p8 bra 	$L__BB0_23;
	ld.u32 	%r12, [%rd1+32];
	setp.lt.s32 	%p9, %r12, %r11;
	@%p9 bra 	$L__BB0_23;
	ld.u32 	%r13, [%rd1+36];
	setp.lt.s32 	%p10, %r13, %r12;
	@%p10 bra 	$L__BB0_23;
	ld.u32 	%r14, [%rd1+40];
	setp.lt.s32 	%p11, %r14, %r13;
	@%p11 bra 	$L__BB0_23;
	ld.u32 	%r15, [%rd1+44];
	setp.lt.s32 	%p12, %r15, %r14;
	@%p12 bra 	$L__BB0_23;
	ld.u32 	%r16, [%rd1+48];
	setp.lt.s32 	%p13, %r16, %r15;
	@%p13 bra 	$L__BB0_23;
	ld.u32 	%r17, [%rd1+52];
	setp.lt.s32 	%p14, %r17, %r16;
	@%p14 bra 	$L__BB0_23;
	ld.u32 	%r18, [%rd1+56];
	setp.lt.s32 	%p15, %r18, %r17;
	@%p15 bra 	$L__BB0_23;
	ld.u32 	%r19, [%rd1+60];
	setp.lt.s32 	%p16, %r19, %r18;
	@%p16 bra 	$L__BB0_23;
	ld.u32 	%r20, [%rd1+64];
	setp.lt.s32 	%p17, %r20, %r19;
	@%p17 bra 	$L__BB0_23;
	ld.u32 	%r21, [%rd1+68];
	setp.lt.s32 	%p18, %r21, %r20;
	@%p18 bra 	$L__BB0_23;
	ld.u32 	%r22, [%rd1+72];
	setp.lt.s32 	%p19, %r22, %r21;
	@%p19 bra 	$L__BB0_23;
	ld.u32 	%r23, [%rd1+76];
	setp.lt.s32 	%p20, %r23, %r22;
	@%p20 bra 	$L__BB0_23;
	ld.u32 	%r24, [%rd1+80];
	setp.lt.s32 	%p21, %r24, %r23;
	@%p21 bra 	$L__BB0_23;
	ld.u32 	%r67, [%rd1+84];
	setp.lt.s32 	%p22, %r67, %r24;
	@%p22 bra 	$L__BB0_23;
	add.u64 	%rd22, %SP, 0;
	add.u64 	%rd23, %SPL, 0;
	st.local.v2.u32 	[%rd23], {%r2, %r1};
	mov.u64 	%rd24, $str;
	cvta.global.u64 	%rd25, %rd24;
	{ // callseq 0, 0
	.param .b64 param0;
	st.param.b64 	[param0], %rd25;
	.param .b64 param1;
	st.param.b64 	[param1], %rd22;
	.param .b32 retval0;
	call.uni (retval0), 
	vprintf, 
	(
	param0, 
	param1
	);
	ld.param.b32 	%r68, [retval0];
	} // callseq 0
	cvta.to.global.u64 	%rd26, %rd3;
	mov.b16 	%rs1, 1;
	st.global.u8 	[%rd26], %rs1;
$L__BB0_23:
	ret;

}
	// .globl	_Z8randInitP17curandStateXORWOW
.visible .entry _Z8randInitP17curandStateXORWOW(
	.param .u64 .ptr .align 1 _Z8randInitP17curandStateXORWOW_param_0
)
{
	.reg .pred 	%p<24>;
	.reg .b32 	%r<408>;
	.reg .b64 	%rd<18>;

	ld.param.u64 	%rd8, [_Z8randInitP17curandStateXORWOW_param_0];
	cvta.to.global.u64 	%rd9, %rd8;
	mov.u32 	%r1, %tid.x;
	mov.u32 	%r183, %ntid.x;
	mov.u32 	%r184, %ctaid.x;
	mad.lo.s32 	%r185, %r183, %r184, %r1;
	mul.wide.u32 	%rd10, %r185, 48;
	add.s64 	%rd1, %rd9, %rd10;
	xor.b32  	%r186, %r184, -1429050551;
	mul.lo.s32 	%r187, %r186, 1099087573;
	add.s32 	%r188, %r187, -638133224;
	add.s32 	%r189, %r187, 123456789;
	st.global.v2.u32 	[%rd1], {%r188, %r189};
	xor.b32  	%r190, %r187, 362436069;
	mov.b32 	%r191, -123459836;
	st.global.v2.u32 	[%rd1+8], {%r190, %r191};
	add.s32 	%r192, %r187, 5783321;
	mov.b32 	%r193, -589760388;
	st.global.v2.u32 	[%rd1+16], {%r193, %r192};
	setp.eq.s32 	%p1, %r1, 0;
	@%p1 bra 	$L__BB1_42;
	cvt.u64.u32 	%rd17, %r1;
	mov.b32 	%r314, 0;
	mov.u64 	%rd12, precalc_xorwow_matrix;
$L__BB1_2:
	and.b64  	%rd4, %rd17, 3;
	setp.eq.s64 	%p2, %rd4, 0;
	@%p2 bra 	$L__BB1_41;
	mul.wide.u32 	%rd11, %r314, 3200;
	add.s64 	%rd5, %rd12, %rd11;
	cvt.u32.u64 	%r3, %rd4;
	mov.b32 	%r315, 0;
$L__BB1_4:
	mov.b32 	%r328, 0;
	mov.u32 	%r329, %r328;
	mov.u32 	%r330, %r328;
	mov.u32 	%r331, %r328;
	mov.u32 	%r332, %r328;
	mov.u32 	%r321, %r328;
$L__BB1_5:
	mul.wide.u32 	%rd13, %r321, 4;
	add.s64 	%rd14, %rd1, %rd13;
	ld.global.u32 	%r11, [%rd14+4];
	shl.b32 	%r12, %r321, 5;
	mov.b32 	%r327, 0;
$L__BB1_6:
	.pragma "nounroll";
	shr.u32 	%r198, %r11, %r327;
	and.b32  	%r199, %r198, 1;
	setp.eq.b32 	%p3, %r199, 1;
	not.pred 	%p4, %p3;
	add.s32 	%r200, %r12, %r327;
	mul.lo.s32 	%r201, %r200, 5;
	mul.wide.u32 	%rd15, %r201, 4;
	add.s64 	%rd6, %rd5, %rd15;
	@%p4 bra 	$L__BB1_8;
	ld.global.u32 	%r202, [%rd6];
	xor.b32  	%r332, %r332, %r202;
	ld.global.u32 	%r203, [%rd6+4];
	xor.b32  	%r331, %r331, %r203;
	ld.global.u32 	%r204, [%rd6+8];
	xor.b32  	%r330, %r330, %r204;
	ld.global.u32 	%r205, [%rd6+12];
	xor.b32  	%r329, %r329, %r205;
	ld.global.u32 	%r206, [%rd6+16];
	xor.b32  	%r328, %r328, %r206;
$L__BB1_8:
	and.b32  	%r208, %r198, 2;
	setp.eq.s32 	%p5, %r208, 0;
	@%p5 bra 	$L__BB1_10;
	ld.global.u32 	%r209, [%rd6+20];
	xor.b32  	%r332, %r332, %r209;
	ld.global.u32 	%r210, [%rd6+24];
	xor.b32  	%r331, %r331, %r210;
	ld.global.u32 	%r211, [%rd6+28];
	xor.b32  	%r330, %r330, %r211;
	ld.global.u32 	%r212, [%rd6+32];
	xor.b32  	%r329, %r329, %r212;
	ld.global.u32 	%r213, [%rd6+36];
	xor.b32  	%r328, %r328, %r213;
$L__BB1_10:
	and.b32  	%r215, %r198, 4;
	setp.eq.s32 	%p6, %r215, 0;
	@%p6 bra 	$L__BB1_12;
	ld.global.u32 	%r216, [%rd6+40];
	xor.b32  	%r332, %r332, %r216;
	ld.global.u32 	%r217, [%rd6+44];
	xor.b32  	%r331, %r331, %r217;
	ld.global.u32 	%r218, [%rd6+48];
	xor.b32  	%r330, %r330, %r218;
	ld.global.u32 	%r219, [%rd6+52];
	xor.b32  	%r329, %r329, %r219;
	ld.global.u32 	%r220, [%rd6+56];
	xor.b32  	%r328, %r328, %r220;
$L__BB1_12:
	and.b32  	%r222, %r198, 8;
	setp.eq.s32 	%p7, %r222, 0;
	@%p7 bra 	$L__BB1_14;
	ld.global.u32 	%r223, [%rd6+60];
	xor.b32  	%r332, %r332, %r223;
	ld.global.u32 	%r224, [%rd6+64];
	xor.b32  	%r331, %r331, %r224;
	ld.global.u32 	%r225, [%rd6+68];
	xor.b32  	%r330, %r330, %r225;
	ld.global.u32 	%r226, [%rd6+72];
	xor.b32  	%r329, %r329, %r226;
	ld.global.u32 	%r227, [%rd6+76];
	xor.b32  	%r328, %r328, %r227;
$L__BB1_14:
	and.b32  	%r229, %r198, 16;
	setp.eq.s32 	%p8, %r229, 0;
	@%p8 bra 	$L__BB1_16;
	ld.global.u32 	%r230, [%rd6+80];
	xor.b32  	%r332, %r332, %r230;
	ld.global.u32 	%r231, [%rd6+84];
	xor.b32  	%r331, %r331, %r231;
	ld.global.u32 	%r232, [%rd6+88];
	xor.b32  	%r330, %r330, %r232;
	ld.global.u32 	%r233, [%rd6+92];
	xor.b32  	%r329, %r329, %r233;
	ld.global.u32 	%r234, [%rd6+96];
	xor.b32  	%r328, %r328, %r234;
$L__BB1_16:
	and.b32  	%r236, %r198, 32;
	setp.eq.s32 	%p9, %r236, 0;
	@%p9 bra 	$L__BB1_18;
	ld.global.u32 	%r237, [%rd6+100];
	xor.b32  	%r332, %r332, %r237;
	ld.global.u32 	%r238, [%rd6+104];
	xor.b32  	%r331, %r331, %r238;
	ld.global.u32 	%r239, [%rd6+108];
	xor.b32  	%r330, %r330, %r239;
	ld.global.u32 	%r240, [%rd6+112];
	xor.b32  	%r329, %r329, %r240;
	ld.global.u32 	%r241, [%rd6+116];
	xor.b32  	%r328, %r328, %r241;
$L__BB1_18:
	and.b32  	%r243, %r198, 64;
	setp.eq.s32 	%p10, %r243, 0;
	@%p10 bra 	$L__BB1_20;
	ld.global.u32 	%r244, [%rd6+120];
	xor.b32  	%r332, %r332, %r244;
	ld.global.u32 	%r245, [%rd6+124];
	xor.b32  	%r331, %r331, %r245;
	ld.global.u32 	%r246, [%rd6+128];
	xor.b32  	%r330, %r330, %r246;
	ld.global.u32 	%r247, [%rd6+132];
	xor.b32  	%r329, %r329, %r247;
	ld.global.u32 	%r248, [%rd6+136];
	xor.b32  	%r328, %r328, %r248;
$L__BB1_20:
	and.b32  	%r250, %r198, 128;
	setp.eq.s32 	%p11, %r250, 0;
	@%p11 bra 	$L__BB1_22;
	ld.global.u32 	%r251, [%rd6+140];
	xor.b32  	%r332, %r332, %r251;
	ld.global.u32 	%r252, [%rd6+144];
	xor.b32  	%r331, %r331, %r252;
	ld.global.u32 	%r253, [%rd6+148];
	xor.b32  	%r330, %r330, %r253;
	ld.global.u32 	%r254, [%rd6+152];
	xor.b32  	%r329, %r329, %r254;
	ld.global.u32 	%r255, [%rd6+156];
	xor.b32  	%r328, %r328, %r255;
$L__BB1_22:
	and.b32  	%r257, %r198, 256;
	setp.eq.s32 	%p12, %r257, 0;
	@%p12 bra 	$L__BB1_24;
	ld.global.u32 	%r258, [%rd6+160];
	xor.b32  	%r332, %r332, %r258;
	ld.global.u32 	%r259, [%rd6+164];
	xor.b32  	%r331, %r331, %r259;
	ld.global.u32 	%r260, [%rd6+168];
	xor.b32  	%r330, %r330, %r260;
	ld.global.u32 	%r261, [%rd6+172];
	xor.b32  	%r329, %r329, %r261;
	ld.global.u32 	%r262, [%rd6+176];
	xor.b32  	%r328, %r328, %r262;
$L__BB1_24:
	and.b32  	%r264, %r198, 512;
	setp.eq.s32 	%p13, %r264, 0;
	@%p13 bra 	$L__BB1_26;
	ld.global.u32 	%r265, [%rd6+180];
	xor.b32  	%r332, %r332, %r265;
	ld.global.u32 	%r266, [%rd6+184];
	xor.b32  	%r331, %r331, %r266;
	ld.global.u32 	%r267, [%rd6+188];
	xor.b32  	%r330, %r330, %r267;
	ld.global.u32 	%r268, [%rd6+192];
	xor.b32  	%r329, %r329, %r268;
	ld.global.u32 	%r269, [%rd6+196];
	xor.b32  	%r328, %r328, %r269;
$L__BB1_26:
	and.b32  	%r271, %r198, 1024;
	setp.eq.s32 	%p14, %r271, 0;
	@%p14 bra 	$L__BB1_28;
	ld.global.u32 	%r272, [%rd6+200];
	xor.b32  	%r332, %r332, %r272;
	ld.global.u32 	%r273, [%rd6+204];
	xor.b32  	%r331, %r331, %r273;
	ld.global.u32 	%r274, [%rd6+208];
	xor.b32  	%r330, %r330, %r274;
	ld.global.u32 	%r275, [%rd6+212];
	xor.b32  	%r329, %r329, %r275;
	ld.global.u32 	%r276, [%rd6+216];
	xor.b32  	%r328, %r328, %r276;
$L__BB1_28:
	and.b32  	%r278, %r198, 2048;
	setp.eq.s32 	%p15, %r278, 0;
	@%p15 bra 	$L__BB1_30;
	ld.global.u32 	%r279, [%rd6+220];
	xor.b32  	%r332, %r332, %r279;
	ld.global.u32 	%r280, [%rd6+224];
	xor.b32  	%r331, %r331, %r280;
	ld.global.u32 	%r281, [%rd6+228];
	xor.b32  	%r330, %r330, %r281;
	ld.global.u32 	%r282, [%rd6+232];
	xor.b32  	%r329, %r329, %r282;
	ld.global.u32 	%r283, [%rd6+236];
	xor.b32  	%r328, %r328, %r283;
$L__BB1_30:
	and.b32  	%r285, %r198, 4096;
	setp.eq.s32 	%p16, %r285, 0;
	@%p16 bra 	$L__BB1_32;
	ld.global.u32 	%r286, [%rd6+240];
	xor.b32  	%r332, %r332, %r286;
	ld.global.u32 	%r287, [%rd6+244];
	xor.b32  	%r331, %r331, %r287;
	ld.global.u32 	%r288, [%rd6+248];
	xor.b32  	%r330, %r330, %r288;
	ld.global.u32 	%r289, [%rd6+252];
	xor.b32  	%r329, %r329, %r289;
	ld.global.u32 	%r290, [%rd6+256];
	xor.b32  	%r328, %r328, %r290;
$L__BB1_32:
	and.b32  	%r292, %r198, 8192;
	setp.eq.s32 	%p17, %r292, 0;
	@%p17 bra 	$L__BB1_34;
	ld.global.u32 	%r293, [%rd6+260];
	xor.b32  	%r332, %r332, %r293;
	ld.global.u32 	%r294, [%rd6+264];
	xor.b32  	%r331, %r331, %r294;
	ld.global.u32 	%r295, [%rd6+268];
	xor.b32  	%r330, %r330, %r295;
	ld.global.u32 	%r296, [%rd6+272];
	xor.b32  	%r329, %r329, %r296;
	ld.global.u32 	%r297, [%rd6+276];
	xor.b32  	%r328, %r328, %r297;
$L__BB1_34:
	and.b32  	%r299, %r198, 16384;
	setp.eq.s32 	%p18, %r299, 0;
	@%p18 bra 	$L__BB1_36;
	ld.global.u32 	%r300, [%rd6+280];
	xor.b32  	%r332, %r332, %r300;
	ld.global.u32 	%r301, [%rd6+284];
	xor.b32  	%r331, %r331, %r301;
	ld.global.u32 	%r302, [%rd6+288];
	xor.b32  	%r330, %r330, %r302;
	ld.global.u32 	%r303, [%rd6+292];
	xor.b32  	%r329, %r329, %r303;
	ld.global.u32 	%r304, [%rd6+296];
	xor.b32  	%r328, %r328, %r304;
$L__BB1_36:
	and.b32  	%r306, %r198, 32768;
	setp.eq.s32 	%p19, %r306, 0;
	@%p19 bra 	$L__BB1_38;
	ld.global.u32 	%r307, [%rd6+300];
	xor.b32  	%r332, %r332, %r307;
	ld.global.u32 	%r308, [%rd6+304];
	xor.b32  	%r331, %r331, %r308;
	ld.global.u32 	%r309, [%rd6+308];
	xor.b32  	%r330, %r330, %r309;
	ld.global.u32 	%r310, [%rd6+312];
	xor.b32  	%r329, %r329, %r310;
	ld.global.u32 	%r311, [%rd6+316];
	xor.b32  	%r328, %r328, %r311;
$L__BB1_38:
	add.s32 	%r327, %r327, 16;
	setp.ne.s32 	%p20, %r327, 32;
	@%p20 bra 	$L__BB1_6;
	mad.lo.s32 	%r312, %r321, -31, %r12;
	add.s32 	%r321, %r312, 1;
	setp.ne.s32 	%p21, %r321, 5;
	@%p21 bra 	$L__BB1_5;
	st.global.u32 	[%rd1+4], %r332;
	st.global.u32 	[%rd1+8], %r331;
	st.global.u32 	[%rd1+12], %r330;
	st.global.u32 	[%rd1+16], %r329;
	st.global.u32 	[%rd1+20], %r328;
	add.s32 	%r315, %r315, 1;
	setp.lt.u32 	%p22, %r315, %r3;
	@%p22 bra 	$L__BB1_4;
$L__BB1_41:
	shr.u64 	%rd7, %rd17, 2;
	add.s32 	%r314, %r314, 1;
	setp.gt.u64 	%p23, %rd17, 3;
	mov.u64 	%rd17, %rd7;
	@%p23 bra 	$L__BB1_2;
$L__BB1_42:
	mov.b32 	%r313, 0;
	st.global.v2.u32 	[%rd1+24], {%r313, %r313};
	st.global.u32 	[%rd1+32], %r313;
	mov.b64 	%rd16, 0;
	st.global.u64 	[%rd1+40], %rd16;
	ret;

}


// ===== COMPILED SASS (sm_100) =====

	.target	sm_100

	.elftype	@"ET_EXEC"


//--------------------- .note.nv.tkinfo           --------------------------
	.section	.note.nv.tkinfo,"",@"SHT_NOTE"
	.sectionflags	@"SHF_NOTE_NV_TKINFO"
	.tkinfo
        /*0018*/ 	.word	0x00000002
        /*0030*/ 	.string	""
        /*0030*/ 	.string	"ptxas"
        /*0030*/ 	.string	"Cuda compilation tools, release 13.0, V13.0.88"
        /*0030*/ 	.string	"Build cuda_13.0.r13.0/compiler.36424714_0"
        /*0030*/ 	.string	"-arch sm_100 -m 64 "



//--------------------- .note.nv.cuinfo           --------------------------
	.section	.note.nv.cuinfo,"",@"SHT_NOTE"
	.sectionflags	@"SHF_NOTE_NV_CUINFO"
        /*0018*/ 	.short	0x0002
        /*001a*/ 	.short	0x0064
        /*001c*/ 	.short	0x0082
	.zero		2


//--------------------- .nv.info                  --------------------------
	.section	.nv.info,"",@"SHT_CUDA_INFO"
	.align	4


	//----- nvinfo : EIATTR_REGCOUNT
	.align		4
        /*0000*/ 	.byte	0x04, 0x2f
        /*0002*/ 	.short	(.L_11 - .L_10)
	.align		4
.L_10:
        /*0004*/ 	.word	index@(_Z12sortWithCudaP17curandStateXORWOWPPiPb)
        /*0008*/ 	.word	0x0000001a


	//----- nvinfo : EIATTR_FRAME_SIZE
	.align		4
.L_11:
        /*000c*/ 	.byte	0x04, 0x11
        /*000e*/ 	.short	(.L_13 - .L_12)
	.align		4
.L_12:
        /*0010*/ 	.word	index@(_Z12sortWithCudaP17curandStateXORWOWPPiPb)
        /*0014*/ 	.word	0x00000008


	//----- nvinfo : EIATTR_REGCOUNT
	.align		4
.L_13:
        /*0018*/ 	.byte	0x04, 0x2f
        /*001a*/ 	.short	(.L_15 - .L_14)
	.align		4
.L_14:
        /*001c*/ 	.word	index@(_Z8randInitP17curandStateXORWOW)
        /*0020*/ 	.word	0x0000001f


	//----- nvinfo : EIATTR_FRAME_SIZE
	.align		4
.L_15:
        /*0024*/ 	.byte	0x04, 0x11
        /*0026*/ 	.short	(.L_17 - .L_16)
	.align		4
.L_16:
        /*0028*/ 	.word	index@(_Z8randInitP17curandStateXORWOW)
        /*002c*/ 	.word	0x00000000


	//----- nvinfo : EIATTR_MIN_STACK_SIZE
	.align		4
.L_17:
        /*0030*/ 	.byte	0x04, 0x12
        /*0032*/ 	.short	(.L_19 - .L_18)
	.align		4
.L_18:
        /*0034*/ 	.word	index@(_Z8randInitP17curandStateXORWOW)
        /*0038*/ 	.word	0x00000000


	//----- nvinfo : EIATTR_MIN_STACK_SIZE
	.align		4
.L_19:
        /*003c*/ 	.byte	0x04, 0x12
        /*003e*/ 	.short	(.L_21 - .L_20)
	.align		4
.L_20:
        /*0040*/ 	.word	index@(_Z12sortWithCudaP17curandStateXORWOWPPiPb)
        /*0044*/ 	.word	0x00000008
.L_21:


//--------------------- .nv.compat                --------------------------
	.section	.nv.compat,"",@"SHT_CUDA_COMPAT_INFO"
	.align	4
        /*0000*/ 	.byte	0x02, 0x09, 0x00, 0x00, 0x02, 0x02, 0x01, 0x00, 0x02, 0x05, 0x05, 0x00, 0x03, 0x07, 0x01, 0x01
        /*0010*/ 	.byte	0x02, 0x03, 0x00, 0x00, 0x02, 0x06, 0x01, 0x00, 0x04, 0x0b, 0x08, 0x00, 0x09, 0x00, 0x00, 0x00
        /*0020*/ 	.byte	0x00, 0x00, 0x00, 0x00


//--------------------- .nv.info._Z8randInitP17curandStateXORWOW --------------------------
	.section	.nv.info._Z8randInitP17curandStateXORWOW,"",@"SHT_CUDA_INFO"
	.sectionflags	@""
	.align	4


	//----- nvinfo : EIATTR_CUDA_API_VERSION
	.align		4
        /*0000*/ 	.byte	0x04, 0x37
        /*0002*/ 	.short	(.L_23 - .L_22)
.L_22:
        /*0004*/ 	.word	0x00000082


	//----- nvinfo : EIATTR_KPARAM_INFO
	.align		4
.L_23:
        /*0008*/ 	.byte	0x04, 0x17
        /*000a*/ 	.short	(.L_25 - .L_24)
.L_24:
        /*000c*/ 	.word	0x00000000
        /*0010*/ 	.short	0x0000
        /*0012*/ 	.short	0x0000
        /*0014*/ 	.byte	0x00, 0xf5, 0x21, 0x00


	//----- nvinfo : EIATTR_SPARSE_MMA_MASK
	.align		4
.L_25:
        /*0018*/ 	.byte	0x03, 0x50
        /*001a*/ 	.short	0x0000


	//----- nvinfo : EIATTR_MAXREG_COUNT
	.align		4
        /*001c*/ 	.byte	0x03, 0x1b
        /*001e*/ 	.short	0x00ff


	//----- nvinfo : EIATTR_MERCURY_ISA_VERSION
	.align		4
        /*0020*/ 	.byte	0x03, 0x5f
        /*0022*/ 	.short	0x0101


	//----- nvinfo : EIATTR_VRC_CTA_INIT_COUNT
	.align		4
        /*0024*/ 	.byte	0x02, 0x4a
	.zero		1
	.zero		1


	//----- nvinfo : EIATTR_EXIT_INSTR_OFFSETS
	.align		4
        /*0028*/ 	.byte	0x04, 0x1c
        /*002a*/ 	.short	(.L_27 - .L_26)


	//   ....[0]....
.L_26:
        /*002c*/ 	.word	0x00000ea0


	//----- nvinfo : EIATTR_CRS_STACK_SIZE
	.align		4
.L_27:
        /*0030*/ 	.byte	0x04, 0x1e
        /*0032*/ 	.short	(.L_29 - .L_28)
.L_28:
        /*0034*/ 	.word	0x00000000


	//----- nvinfo : EIATTR_CBANK_PARAM_SIZE
	.align		4
.L_29:
        /*0038*/ 	.byte	0x03, 0x19
        /*003a*/ 	.short	0x0008


	//----- nvinfo : EIATTR_PARAM_CBANK
	.align		4
        /*003c*/ 	.byte	0x04, 0x0a
        /*003e*/ 	.short	(.L_31 - .L_30)
	.align		4
.L_30:
        /*0040*/ 	.word	index@(.nv.constant0._Z8randInitP17curandStateXORWOW)
        /*0044*/ 	.short	0x0380
        /*0046*/ 	.short	0x0008


	//----- nvinfo : EIATTR_SW_WAR
	.align		4
.L_31:
        /*0048*/ 	.byte	0x04, 0x36
        /*004a*/ 	.short	(.L_33 - .L_32)
.L_32:
        /*004c*/ 	.word	0x00000008
.L_33:


//--------------------- .nv.info._Z12sortWithCudaP17curandStateXORWOWPPiPb --------------------------
	.section	.nv.info._Z12sortWithCudaP17curandStateXORWOWPPiPb,"",@"SHT_CUDA_INFO"
	.sectionflags	@""
	.align	4


	//----- nvinfo : EIATTR_CUDA_API_VERSION
	.align		4
        /*0000*/ 	.byte	0x04, 0x37
        /*0002*/ 	.short	(.L_35 - .L_34)
.L_34:
        /*0004*/ 	.word	0x00000082


	//----- nvinfo : EIATTR_KPARAM_INFO
	.align		4
.L_35:
        /*0008*/ 	.byte	0x04, 0x17
        /*000a*/ 	.short	(.L_37 - .L_36)
.L_36:
        /*000c*/ 	.word	0x00000000
        /*0010*/ 	.short	0x0002
        /*0012*/ 	.short	0x0010
        /*0014*/ 	.byte	0x00, 0xf5, 0x21, 0x00


	//----- nvinfo : EIATTR_KPARAM_INFO
	.align		4
.L_37:
        /*0018*/ 	.byte	0x04, 0x17
        /*001a*/ 	.short	(.L_39 - .L_38)
.L_38:
        /*001c*/ 	.word	0x00000000
        /*0020*/ 	.short	0x0001
        /*0022*/ 	.short	0x0008
        /*0024*/ 	.byte	0x00, 0xf5, 0x21, 0x00


	//----- nvinfo : EIATTR_KPARAM_INFO
	.align		4
.L_39:
        /*0028*/ 	.byte	0x04, 0x17
        /*002a*/ 	.short	(.L_41 - .L_40)
.L_40:
        /*002c*/ 	.word	0x00000000
        /*0030*/ 	.short	0x0000
        /*0032*/ 	.short	0x0000
        /*0034*/ 	.byte	0x00, 0xf5, 0x21, 0x00


	//----- nvinfo : EIATTR_SPARSE_MMA_MASK
	.align		4
.L_41:
        /*0038*/ 	.byte	0x03, 0x50
        /*003a*/ 	.short	0x0000


	//----- nvinfo : EIATTR_MAXREG_COUNT
	.align		4
        /*003c*/ 	.byte	0x03, 0x1b
        /*003e*/ 	.short	0x00ff


	//----- nvinfo : EIATTR_EXTERNS
	.align		4
        /*0040*/ 	.byte	0x04, 0x0f
        /*0042*/ 	.short	(.L_43 - .L_42)


	//   ....[0]....
	.align		4
.L_42:
        /*0044*/ 	.word	index@(vprintf)


	//----- nvinfo : EIATTR_MERCURY_ISA_VERSION
	.align		4
.L_43:
        /*0048*/ 	.byte	0x03, 0x5f
        /*004a*/ 	.short	0x0101


	//----- nvinfo : EIATTR_VRC_CTA_INIT_COUNT
	.align		4
        /*004c*/ 	.byte	0x02, 0x4a
	.zero		1
	.zero		1


	//----- nvinfo : EIATTR_SYSCALL_OFFSETS
	.align		4
        /*0050*/ 	.byte	0x04, 0x46
        /*0052*/ 	.short	(.L_45 - .L_44)


	//   ....[0]....
.L_44:
        /*0054*/ 	.word	0x000008a0


	//----- nvinfo : EIATTR_EXIT_INSTR_OFFSETS
	.align		4
.L_45:
        /*0058*/ 	.byte	0x04, 0x1c
        /*005a*/ 	.short	(.L_47 - .L_46)


	//   ....[0]....
.L_46:
        /*005c*/ 	.word	0x000002a0


	//   ....[1]....
        /*0060*/ 	.word	0x00000460


	//   ....[2]....
        /*0064*/ 	.word	0x00000490


	//   ....[3]....
        /*0068*/ 	.word	0x000004c0


	//   ....[4]....
        /*006c*/ 	.word	0x000004f0


	//   ....[5]....
        /*0070*/ 	.word	0x00000520


	//   ....[6]....
        /*0074*/ 	.word	0x00000550


	//   ....[7]....
        /*0078*/ 	.word	0x00000580


	//   ....[8]....
        /*007c*/ 	.word	0x000005b0


	//   ....[9]....
        /*0080*/ 	.word	0x000005e0


	//   ....[10]....
        /*0084*/ 	.word	0x00000610


	//   ....[11]....
        /*0088*/ 	.word	0x00000640


	//   ....[12]....
        /*008c*/ 	.word	0x00000670


	//   ....[13]....
        /*0090*/ 	.word	0x000006a0


	//   ....[14]....
        /*0094*/ 	.word	0x000006d0


	//   ....[15]....
        /*0098*/ 	.word	0x00000700


	//   ....[16]....
        /*009c*/ 	.word	0x00000730


	//   ....[17]....
        /*00a0*/ 	.word	0x00000760


	//   ....[18]....
        /*00a4*/ 	.word	0x00000790


	//   ....[19]....
        /*00a8*/ 	.word	0x000007c0


	//   ....[20]....
        /*00ac*/ 	.word	0x000007f0


	//   ....[21]....
        /*00b0*/ 	.word	0x00000820


	//   ....[22]....
        /*00b4*/ 	.word	0x000008e0


	//----- nvinfo : EIATTR_CRS_STACK_SIZE
	.align		4
.L_47:
        /*00b8*/ 	.byte	0x04, 0x1e
        /*00ba*/ 	.short	(.L_49 - .L_48)
.L_48:
        /*00bc*/ 	.word	0x00000000


	//----- nvinfo : EIATTR_CBANK_PARAM_SIZE
	.align		4
.L_49:
        /*00c0*/ 	.byte	0x03, 0x19
        /*00c2*/ 	.short	0x0018


	//----- nvinfo : EIATTR_PARAM_CBANK
	.align		4
        /*00c4*/ 	.byte	0x04, 0x0a
        /*00c6*/ 	.short	(.L_51 - .L_50)
	.align		4
.L_50:
        /*00c8*/ 	.word	index@(.nv.constant0._Z12sortWithCudaP17curandStateXORWOWPPiPb)
        /*00cc*/ 	.short	0x0380
        /*00ce*/ 	.short	0x0018


	//----- nvinfo : EIATTR_SW_WAR
	.align		4
.L_51:
        /*00d0*/ 	.byte	0x04, 0x36
        /*00d2*/ 	.short	(.L_53 - .L_52)
.L_52:
        /*00d4*/ 	.word	0x00000008
.L_53:


//--------------------- .nv.callgraph             --------------------------
	.section	.nv.callgraph,"",@"SHT_CUDA_CALLGRAPH"
	.align	4
	.sectionentsize	8
	.align		4
        /*0000*/ 	.word	0x00000000
	.align		4
        /*0004*/ 	.word	0xffffffff
	.align		4
        /*0008*/ 	.word	index@(_Z12sortWithCudaP17curandStateXORWOWPPiPb)
	.align		4
        /*000c*/ 	.word	index@(vprintf)
	.align		4
        /*0010*/ 	.word	0x00000000
	.align		4
        /*0014*/ 	.word	0xfffffffe
	.align		4
        /*0018*/ 	.word	0x00000000
	.align		4
        /*001c*/ 	.word	0xfffffffd
	.align		4
        /*0020*/ 	.word	0x00000000
	.align		4
        /*0024*/ 	.word	0xfffffffc


//--------------------- .nv.constant4             --------------------------
	.section	.nv.constant4,"a",@progbits
	.align	8
	.align		8
.nv.constant4:
        /*0000*/ 	.dword	precalc_xorwow_matrix
	.align		8
        /*0008*/ 	.dword	precalc_xorwow_offset_matrix
	.align		8
        /*0010*/ 	.dword	mrg32k3aM1
	.align		8
        /*0018*/ 	.dword	mrg32k3aM2
	.align		8
        /*0020*/ 	.dword	mrg32k3aM1SubSeq
	.align		8
        /*0028*/ 	.dword	mrg32k3aM2SubSeq
	.align		8
        /*0030*/ 	.dword	mrg32k3aM1Seq
	.align		8
        /*0038*/ 	.dword	mrg32k3aM2Seq
	.align		8
        /*0040*/ 	.dword	$str
	.align		8
        /*0048*/ 	.dword	vprintf


//--------------------- .nv.constant3             --------------------------
	.section	.nv.constant3,"a",@progbits
	.align	8
.nv.constant3:
	.type		__cr_lgamma_table,@object
	.size		__cr_lgamma_table,(.L_8 - __cr_lgamma_table)
__cr_lgamma_table:
        /*0000*/ 	.byte	0x00, 0x00, 0x00, 0x00, 0x00, 0x00, 0x00, 0x00, 0x00, 0x00, 0x00, 0x00, 0x00, 0x00, 0x00, 0x00
        /*0010*/ 	.byte	0xef, 0x39, 0xfa, 0xfe, 0x42, 0x2e, 0xe6, 0x3f, 0x02, 0x20, 0x2a, 0xfa, 0x0b, 0xab, 0xfc, 0x3f
        /*0020*/ 	.byte	0xf9, 0x2c, 0x92, 0x7c, 0xa7, 0x6c, 0x09, 0x40, 0xc9, 0x79, 0x44, 0x3c, 0x64, 0x26, 0x13, 0x40
        /*0030*/ 	.byte	0xca, 0x01, 0xcf, 0x3a, 0x27, 0x51, 0x1a, 0x40, 0x30, 0xcc, 0x2d, 0xf3, 0xe1, 0x0c, 0x21, 0x40
        /*0040*/ 	.byte	0x0d, 0xb7, 0xfc, 0x82, 0x8e, 0x35, 0x25, 0x40
.L_8:


//--------------------- .text._Z8randInitP17curandStateXORWOW --------------------------
	.section	.text._Z8randInitP17curandStateXORWOW,"ax",@progbits
	.align	128
        .global         _Z8randInitP17curandStateXORWOW
        .type           _Z8randInitP17curandStateXORWOW,@function
        .size           _Z8randInitP17curandStateXORWOW,(.L_x_11 - _Z8randInitP17curandStateXORWOW)
        .other          _Z8randInitP17curandStateXORWOW,@"STO_CUDA_ENTRY STV_DEFAULT"
_Z8randInitP17curandStateXORWOW:
.text._Z8randInitP17curandStateXORWOW:
[----:B------:R-:W-:Y:S01]  /*0000*/  LDC R1, c[0x0][0x37c] ;  /* 0x0000df00ff017b82 */ /* 0x000fe20000000800 */
[----:B------:R-:W0:Y:S07]  /*0010*/  S2R R3, SR_CTAID.X ;  /* 0x0000000000037919 */ /* 0x000e2e0000002500 */
[----:B------:R-:W1:Y:S01]  /*0020*/  LDC.64 R6, c[0x0][0x380] ;  /* 0x0000e000ff067b82 */ /* 0x000e620000000a00 */
[----:B------:R-:W2:Y:S01]  /*0030*/  LDCU UR6, c[0x0][0x360] ;  /* 0x00006c00ff0677ac */ /* 0x000ea20008000800 */
[----:B------:R-:W-:Y:S01]  /*0040*/  IMAD.MOV.U32 R5, RZ, RZ, -0x75bd8fc ;  /* 0xf8a42704ff057424 */ /* 0x000fe200078e00ff */
[----:B------:R-:W2:Y:S01]  /*0050*/  S2R R8, SR_TID.X ;  /* 0x0000000000087919 */ /* 0x000ea20000002100 */
[----:B------:R-:W-:Y:S01]  /*0060*/  IMAD.MOV.U32 R10, RZ, RZ, -0x23270784 ;  /* 0xdcd8f87cff0a7424 */ /* 0x000fe200078e00ff */
[----:B------:R-:W3:Y:S01]  /*0070*/  LDCU.64 UR4, c[0x0][0x358] ;  /* 0x00006b00ff0477ac */ /* 0x000ee20008000a00 */
[----:B------:R-:W-:Y:S01]  /*0080*/  BSSY.RECONVERGENT B0, `(.L_x_0) ;  /* 0x00000de000007945 */ /* 0x000fe20003800200 */
[C---:B0-----:R-:W-:Y:S01]  /*0090*/  LOP3.LUT R0, R3.reuse, 0xaad26b49, RZ, 0x3c, !PT ;  /* 0xaad26b4903007812 */ /* 0x041fe200078e3cff */
[----:B--2---:R-:W-:Y:S01]  /*00a0*/  IMAD R3, R3, UR6, R8 ;  /* 0x0000000603037c24 */ /* 0x004fe2000f8e0208 */
[----:B------:R-:W-:-:S03]  /*00b0*/  ISETP.NE.AND P0, PT, R8, RZ, PT ;  /* 0x000000ff0800720c */ /* 0x000fc60003f05270 */
[----:B------:R-:W-:Y:S02]  /*00c0*/  IMAD R0, R0, 0x4182bed5, RZ ;  /* 0x4182bed500007824 */ /* 0x000fe400078e02ff */
[----:B-1----:R-:W-:-:S03]  /*00d0*/  IMAD.WIDE.U32 R6, R3, 0x30, R6 ;  /* 0x0000003003067825 */ /* 0x002fc600078e0006 */
[C---:B------:R-:W-:Y:S01]  /*00e0*/  LOP3.LUT R4, R0.reuse, 0x159a55e5, RZ, 0x3c, !PT ;  /* 0x159a55e500047812 */ /* 0x040fe200078e3cff */
[C---:B------:R-:W-:Y:S02]  /*00f0*/  VIADD R2, R0.reuse, 0xd9f6dc18 ;  /* 0xd9f6dc1800027836 */ /* 0x040fe40000000000 */
[C---:B------:R-:W-:Y:S02]  /*0100*/  VIADD R3, R0.reuse, 0x75bcd15 ;  /* 0x075bcd1500037836 */ /* 0x040fe40000000000 */
[----:B------:R-:W-:Y:S01]  /*0110*/  VIADD R11, R0, 0x583f19 ;  /* 0x00583f19000b7836 */ /* 0x000fe20000000000 */
[----:B---3--:R0:W-:Y:S04]  /*0120*/  STG.E.64 desc[UR4][R6.64+0x8], R4 ;  /* 0x0000080406007986 */ /* 0x0081e8000c101b04 */
[----:B------:R0:W-:Y:S04]  /*0130*/  STG.E.64 desc[UR4][R6.64], R2 ;  /* 0x0000000206007986 */ /* 0x0001e8000c101b04 */
[----:B------:R0:W-:Y:S01]  /*0140*/  STG.E.64 desc[UR4][R6.64+0x10], R10 ;  /* 0x0000100a06007986 */ /* 0x0001e2000c101b04 */
[----:B------:R-:W-:Y:S05]  /*0150*/  @!P0 BRA `(.L_x_1) ;  /* 0x0000000c00408947 */ /* 0x000fea0003800000 */
[----:B------:R-:W-:Y:S01]  /*0160*/  IMAD.MOV.U32 R0, RZ, RZ, R8 ;  /* 0x000000ffff007224 */ /* 0x000fe200078e0008 */
[----:B------:R-:W-:-:S07]  /*0170*/  CS2R R12, SRZ ;  /* 0x00000000000c7805 */ /* 0x000fce000001ff00 */
.L_x_7:
[----:B0-----:R-:W-:Y:S01]  /*0180*/  LOP3.LUT R2, R0, 0x3, RZ, 0xc0, !PT ;  /* 0x0000000300027812 */ /* 0x001fe200078ec0ff */
[----:B------:R-:W-:Y:S03]  /*0190*/  BSSY.RECONVERGENT B1, `(.L_x_2) ;  /* 0x00000c6000017945 */ /* 0x000fe60003800200 */
[----:B------:R-:W-:-:S04]  /*01a0*/  ISETP.NE.U32.AND P0, PT, R2, RZ, PT ;  /* 0x000000ff0200720c */ /* 0x000fc80003f05070 */
[----:B------:R-:W-:-:S13]  /*01b0*/  ISETP.NE.AND.EX P0, PT, RZ, RZ, PT, P0 ;  /* 0x000000ffff00720c */ /* 0x000fda0003f05300 */
[----:B------:R-:W-:Y:S05]  /*01c0*/  @!P0 BRA `(.L_x_3) ;  /* 0x0000000c00088947 */ /* 0x000fea0003800000 */
[----:B------:R-:W0:Y:S01]  /*01d0*/  LDC.64 R8, c[0x4][RZ] ;  /* 0x01000000ff087b82 */ /* 0x000e220000000a00 */
[----:B------:R-:W-:Y:S02]  /*01e0*/  IMAD.MOV.U32 R14, RZ, RZ, RZ ;  /* 0x000000ffff0e7224 */ /* 0x000fe400078e00ff */
[----:B0-----:R-:W-:-:S07]  /*01f0*/  IMAD.WIDE.U32 R8, R12, 0xc80, R8 ;  /* 0x00000c800c087825 */ /* 0x001fce00078e0008 */
.L_x_6:
[----:B0-----:R-:W-:Y:S01]  /*0200*/  IMAD.MOV.U32 R15, RZ, RZ, RZ ;  /* 0x000000ffff0f7224 */ /* 0x001fe200078e00ff */
[----:B------:R-:W-:Y:S01]  /*0210*/  CS2R R2, SRZ ;  /* 0x0000000000027805 */ /* 0x000fe2000001ff00 */
[----:B------:R-:W-:Y:S01]  /*0220*/  IMAD.MOV.U32 R17, RZ, RZ, RZ ;  /* 0x000000ffff117224 */ /* 0x000fe200078e00ff */
[----:B------:R-:W-:-:S07]  /*0230*/  CS2R R4, SRZ ;  /* 0x0000000000047805 */ /* 0x000fce000001ff00 */
.L_x_5:
[----:B------:R-:W-:-:S05]  /*0240*/  IMAD.WIDE.U32 R10, R17, 0x4, R6 ;  /* 0x00000004110a7825 */ /* 0x000fca00078e0006 */
[----:B------:R0:W5:Y:S01]  /*0250*/  LDG.E R16, desc[UR4][R10.64+0x4] ;  /* 0x000004040a107981 */ /* 0x000162000c1e1900 */
[----:B------:R-:W-:-:S07]  /*0260*/  IMAD.MOV.U32 R19, RZ, RZ, RZ ;  /* 0x000000ffff137224 */ /* 0x000fce00078e00ff */
.L_x_4:
[----:B-----5:R-:W-:Y:S01]  /*0270*/  SHF.R.U32.HI R24, RZ, R19, R16 ;  /* 0x00000013ff187219 */ /* 0x020fe20000011610 */
[----:B0-----:R-:W-:-:S03]  /*0280*/  IMAD.SHL.U32 R10, R17, 0x20, RZ ;  /* 0x00000020110a7824 */ /* 0x001fc600078e00ff */
[----:B------:R-:W-:Y:S01]  /*0290*/  LOP3.LUT R11, R24, 0x1, RZ, 0xc0, !PT ;  /* 0x00000001180b7812 */ /* 0x000fe200078ec0ff */
[----:B------:R-:W-:-:S03]  /*02a0*/  IMAD.IADD R10, R10, 0x1, R19 ;  /* 0x000000010a0a7824 */ /* 0x000fc600078e0213 */
[----:B------:R-:W-:Y:S01]  /*02b0*/  ISETP.NE.U32.AND P0, PT, R11, 0x1, PT ;  /* 0x000000010b00780c */ /* 0x000fe20003f05070 */
[----:B------:R-:W-:-:S03]  /*02c0*/  IMAD R11, R10, 0x5, RZ ;  /* 0x000000050a0b7824 */ /* 0x000fc600078e02ff */
[----:B------:R-:W-:Y:S01]  /*02d0*/  R2P PR, R24, 0x7e ;  /* 0x0000007e18007804 */ /* 0x000fe20000000000 */
[----:B------:R-:W-:-:S08]  /*02e0*/  IMAD.WIDE.U32 R10, R11, 0x4, R8 ;  /* 0x000000040b0a7825 */ /* 0x000fd000078e0008 */
[----:B------:R-:W2:Y:S04]  /*02f0*/  @!P0 LDG.E R18, desc[UR4][R10.64] ;  /* 0x000000040a128981 */ /* 0x000ea8000c1e1900 */
[----:B------:R-:W3:Y:S04]  /*0300*/  @!P0 LDG.E R20, desc[UR4][R10.64+0x10] ;  /* 0x000010040a148981 */ /* 0x000ee8000c1e1900 */
[----:B------:R-:W4:Y:S04]  /*0310*/  @P1 LDG.E R22, desc[UR4][R10.64+0x14] ;  /* 0x000014040a161981 */ /* 0x000f28000c1e1900 */
[----:B------:R-:W4:Y:S04]  /*0320*/  @P2 LDG.E R26, desc[UR4][R10.64+0x28] ;  /* 0x000028040a1a2981 */ /* 0x000f28000c1e1900 */
[----:B------:R-:W4:Y:S04]  /*0330*/  @!P0 LDG.E R21, desc[UR4][R10.64+0x4] ;  /* 0x000004040a158981 */ /* 0x000f28000c1e1900 */
[----:B------:R-:W4:Y:S04]  /*0340*/  @!P0 LDG.E R23, desc[UR4][R10.64+0xc] ;  /* 0x00000c040a178981 */ /* 0x000f28000c1e1900 */
[----:B------:R-:W4:Y:S04]  /*0350*/  @P1 LDG.E R25, desc[UR4][R10.64+0x18] ;  /* 0x000018040a191981 */ /* 0x000f28000c1e1900 */
[----:B------:R-:W4:Y:S04]  /*0360*/  @P3 LDG.E R28, desc[UR4][R10.64+0x3c] ;  /* 0x00003c040a1c3981 */ /* 0x000f28000c1e1900 */
[----:B------:R-:W4:Y:S01]  /*0370*/  @P6 LDG.E R27, desc[UR4][R10.64+0x7c] ;  /* 0x00007c040a1b6981 */ /* 0x000f22000c1e1900 */
[----:B--2---:R-:W-:-:S03]  /*0380*/  @!P0 LOP3.LUT R15, R15, R18, RZ, 0x3c, !PT ;  /* 0x000000120f0f8212 */ /* 0x004fc600078e3cff */
[----:B------:R-:W2:Y:S01]  /*0390*/  @!P0 LDG.E R18, desc[UR4][R10.64+0x8] ;  /* 0x000008040a128981 */ /* 0x000ea2000c1e1900 */
[----:B---3--:R-:W-:-:S03]  /*03a0*/  @!P0 LOP3.LUT R3, R3, R20, RZ, 0x3c, !PT ;  /* 0x0000001403038212 */ /* 0x008fc600078e3cff */
[----:B------:R-:W3:Y:S01]  /*03b0*/  @P1 LDG.E R20, desc[UR4][R10.64+0x24] ;  /* 0x000024040a141981 */ /* 0x000ee2000c1e1900 */
[----:B----4-:R-:W-:-:S03]  /*03c0*/  @P1 LOP3.LUT R15, R15, R22, RZ, 0x3c, !PT ;  /* 0x000000160f0f1212 */ /* 0x010fc600078e3cff */
[----:B------:R-:W4:Y:S01]  /*03d0*/  @P2 LDG.E R22, desc[UR4][R10.64+0x38] ;  /* 0x000038040a162981 */ /* 0x000f22000c1e1900 */
[----:B------:R-:W-:-:S03]  /*03e0*/  @P2 LOP3.LUT R15, R15, R26, RZ, 0x3c, !PT ;  /* 0x0000001a0f0f2212 */ /* 0x000fc600078e3cff */
[----:B------:R-:W4:Y:S01]  /*03f0*/  @P4 LDG.E R26, desc[UR4][R10.64+0x50] ;  /* 0x000050040a1a4981 */ /* 0x000f22000c1e1900 */
[----:B------:R-:W-:-:S03]  /*0400*/  @!P0 LOP3.LUT R4, R4, R21, RZ, 0x3c, !PT ;  /* 0x0000001504048212 */ /* 0x000fc600078e3cff */
[----:B------:R-:W4:Y:S01]  /*0410*/  @P1 LDG.E R21, desc[UR4][R10.64+0x20] ;  /* 0x000020040a151981 */ /* 0x000f22000c1e1900 */
[----:B------:R-:W-:-:S03]  /*0420*/  @!P0 LOP3.LUT R2, R2, R23, RZ, 0x3c, !PT ;  /* 0x0000001702028212 */ /* 0x000fc600078e3cff */
[----:B------:R-:W4:Y:S01]  /*0430*/  @P2 LDG.E R23, desc[UR4][R10.64+0x2c] ;  /* 0x00002c040a172981 */ /* 0x000f22000c1e1900 */
[----:B------:R-:W-:-:S03]  /*0440*/  @P1 LOP3.LUT R4, R4, R25, RZ, 0x3c, !PT ;  /* 0x0000001904041212 */ /* 0x000fc600078e3cff */
[----:B------:R-:W4:Y:S01]  /*0450*/  @P2 LDG.E R25, desc[UR4][R10.64+0x34] ;  /* 0x000034040a192981 */ /* 0x000f22000c1e1900 */
[----:B--2---:R-:W-:-:S03]  /*0460*/  @!P0 LOP3.LUT R5, R5, R18, RZ, 0x3c, !PT ;  /* 0x0000001205058212 */ /* 0x004fc600078e3cff */
[----:B------:R-:W2:Y:S01]  /*0470*/  @P1 LDG.E R18, desc[UR4][R10.64+0x1c] ;  /* 0x00001c040a121981 */ /* 0x000ea2000c1e1900 */
[----:B---3--:R-:W-:-:S03]  /*0480*/  @P1 LOP3.LUT R3, R3, R20, RZ, 0x3c, !PT ;  /* 0x0000001403031212 */ /* 0x008fc600078e3cff */
[----:B------:R-:W3:Y:S01]  /*0490*/  @P2 LDG.E R20, desc[UR4][R10.64+0x30] ;  /* 0x000030040a142981 */ /* 0x000ee2000c1e1900 */
[----:B----4-:R-:W-:-:S03]  /*04a0*/  @P2 LOP3.LUT R3, R3, R22, RZ, 0x3c, !PT ;  /* 0x0000001603032212 */ /* 0x010fc600078e3cff */
[----:B------:R-:W4:Y:S01]  /*04b0*/  @P3 LDG.E R22, desc[UR4][R10.64+0x4c] ;  /* 0x00004c040a163981 */ /* 0x000f22000c1e1900 */
[----:B------:R-:W-:-:S04]  /*04c0*/  @P3 LOP3.LUT R15, R15, R28, RZ, 0x3c, !PT ;  /* 0x0000001c0f0f3212 */ /* 0x000fc800078e3cff */
[----:B------:R-:W-:Y:S02]  /*04d0*/  @P4 LOP3.LUT R15, R15, R26, RZ, 0x3c, !PT ;  /* 0x0000001a0f0f4212 */ /* 0x000fe400078e3cff */
[----:B------:R-:W-:Y:S01]  /*04e0*/  @P1 LOP3.LUT R2, R2, R21, RZ, 0x3c, !PT ;  /* 0x0000001502021212 */ /* 0x000fe200078e3cff */
[----:B------:R-:W4:Y:S04]  /*04f0*/  @P5 LDG.E R26, desc[UR4][R10.64+0x64] ;  /* 0x000064040a1a5981 */ /* 0x000f28000c1e1900 */
[----:B------:R-:W4:Y:S01]  /*0500*/  @P3 LDG.E R21, desc[UR4][R10.64+0x40] ;  /* 0x000040040a153981 */ /* 0x000f22000c1e1900 */
[----:B------:R-:W-:Y:S02]  /*0510*/  @P2 LOP3.LUT R4, R4, R23, RZ, 0x3c, !PT ;  /* 0x0000001704042212 */ /* 0x000fe400078e3cff */
[----:B------:R-:W-:Y:S01]  /*0520*/  @P2 LOP3.LUT R2, R2, R25, RZ, 0x3c, !PT ;  /* 0x0000001902022212 */ /* 0x000fe200078e3cff */
[----:B------:R-:W4:Y:S04]  /*0530*/  @P3 LDG.E R23, desc[UR4][R10.64+0x48] ;  /* 0x000048040a173981 */ /* 0x000f28000c1e1900 */
[----:B------:R-:W4:Y:S01]  /*0540*/  @P4 LDG.E R25, desc[UR4][R10.64+0x54] ;  /* 0x000054040a194981 */ /* 0x000f22000c1e1900 */
[----:B--2---:R-:W-:-:S03]  /*0550*/  @P1 LOP3.LUT R5, R5, R18, RZ, 0x3c, !PT ;  /* 0x0000001205051212 */ /* 0x004fc600078e3cff */
[----:B------:R-:W2:Y:S01]  /*0560*/  @P3 LDG.E R18, desc[UR4][R10.64+0x44] ;  /* 0x000044040a123981 */ /* 0x000ea2000c1e1900 */
[----:B---3--:R-:W-:-:S03]  /*0570*/  @P2 LOP3.LUT R5, R5, R20, RZ, 0x3c, !PT ;  /* 0x0000001405052212 */ /* 0x008fc600078e3cff */
[----:B------:R-:W3:Y:S01]  /*0580*/  @P4 LDG.E R20, desc[UR4][R10.64+0x58] ;  /* 0x000058040a144981 */ /* 0x000ee2000c1e1900 */
[----:B----4-:R-:W-:-:S03]  /*0590*/  @P3 LOP3.LUT R3, R3, R22, RZ, 0x3c, !PT ;  /* 0x0000001603033212 */ /* 0x010fc600078e3cff */
[----:B------:R-:W4:Y:S01]  /*05a0*/  @P4 LDG.E R22, desc[UR4][R10.64+0x60] ;  /* 0x000060040a164981 */ /* 0x000f22000c1e1900 */
[----:B------:R-:W-:Y:S02]  /*05b0*/  LOP3.LUT P0, RZ, R24, 0x80, RZ, 0xc0, !PT ;  /* 0x0000008018ff7812 */ /* 0x000fe4000780c0ff */
[----:B------:R-:W-:Y:S02]  /*05c0*/  @P5 LOP3.LUT R15, R15, R26, RZ, 0x3c, !PT ;  /* 0x0000001a0f0f5212 */ /* 0x000fe400078e3cff */
[----:B------:R-:W4:Y:S01]  /*05d0*/  @P6 LDG.E R26, desc[UR4][R10.64+0x78] ;  /* 0x000078040a1a6981 */ /* 0x000f22000c1e1900 */
[----:B------:R-:W-:-:S03]  /*05e0*/  @P3 LOP3.LUT R4, R4, R21, RZ, 0x3c, !PT ;  /* 0x0000001504043212 */ /* 0x000fc600078e3cff */
[----:B------:R-:W4:Y:S01]  /*05f0*/  @P4 LDG.E R21, desc[UR4][R10.64+0x5c] ;  /* 0x00005c040a154981 */ /* 0x000f22000c1e1900 */
[----:B------:R-:W-:-:S03]  /*0600*/  @P3 LOP3.LUT R2, R2, R23, RZ, 0x3c, !PT ;  /* 0x0000001702023212 */ /* 0x000fc600078e3cff */
[----:B------:R-:W4:Y:S01]  /*0610*/  @P5 LDG.E R23, desc[UR4][R10.64+0x68] ;  /* 0x000068040a175981 */ /* 0x000f22000c1e1900 */
[----:B------:R-:W-:-:S03]  /*0620*/  @P4 LOP3.LUT R4, R4, R25, RZ, 0x3c, !PT ;  /* 0x0000001904044212 */ /* 0x000fc600078e3cff */
[----:B------:R-:W4:Y:S01]  /*0630*/  @P5 LDG.E R25, desc[UR4][R10.64+0x70] ;  /* 0x000070040a195981 */ /* 0x000f22000c1e1900 */
[----:B--2---:R-:W-:-:S03]  /*0640*/  @P3 LOP3.LUT R5, R5, R18, RZ, 0x3c, !PT ;  /* 0x0000001205053212 */ /* 0x004fc600078e3cff */
[----:B------:R-:W2:Y:S01]  /*0650*/  @P5 LDG.E R18, desc[UR4][R10.64+0x6c] ;  /* 0x00006c040a125981 */ /* 0x000ea2000c1e1900 */
[----:B---3--:R-:W-:-:S03]  /*0660*/  @P4 LOP3.LUT R5, R5, R20, RZ, 0x3c, !PT ;  /* 0x0000001405054212 */ /* 0x008fc600078e3cff */
[----:B------:R-:W3:Y:S01]  /*0670*/  @P5 LDG.E R20, desc[UR4][R10.64+0x74] ;  /* 0x000074040a145981 */ /* 0x000ee2000c1e1900 */
[----:B----4-:R-:W-:-:S03]  /*0680*/  @P4 LOP3.LUT R3, R3, R22, RZ, 0x3c, !PT ;  /* 0x0000001603034212 */ /* 0x010fc600078e3cff */
[----:B------:R-:W4:Y:S01]  /*0690*/  @P0 LDG.E R22, desc[UR4][R10.64+0x8c] ;  /* 0x00008c040a160981 */ /* 0x000f22000c1e1900 */
[----:B------:R-:W-:-:S03]  /*06a0*/  @P6 LOP3.LUT R15, R15, R26, RZ, 0x3c, !PT ;  /* 0x0000001a0f0f6212 */ /* 0x000fc600078e3cff */
        /* <DEDUP_REMOVED lines=13> */
[----:B------:R-:W-:Y:S02]  /*0780*/  @P6 LOP3.LUT R4, R4, R27, RZ, 0x3c, !PT ;  /* 0x0000001b04046212 */ /* 0x000fe400078e3cff */
[----:B------:R-:W-:Y:S02]  /*0790*/  @P6 LOP3.LUT R2, R2, R21, RZ, 0x3c, !PT ;  /* 0x0000001502026212 */ /* 0x000fe400078e3cff */
[----:B------:R-:W-:Y:S02]  /*07a0*/  @P0 LOP3.LUT R4, R4, R23, RZ, 0x3c, !PT ;  /* 0x0000001704040212 */ /* 0x000fe400078e3cff */
[----:B------:R-:W-:Y:S02]  /*07b0*/  @P0 LOP3.LUT R2, R2, R25, RZ, 0x3c, !PT ;  /* 0x0000001902020212 */ /* 0x000fe400078e3cff */
[----:B--2---:R-:W-:Y:S02]  /*07c0*/  @P6 LOP3.LUT R5, R5, R18, RZ, 0x3c, !PT ;  /* 0x0000001205056212 */ /* 0x004fe400078e3cff */
[----:B---3--:R-:W-:-:S02]  /*07d0*/  @P6 LOP3.LUT R3, R3, R20, RZ, 0x3c, !PT ;  /* 0x0000001403036212 */ /* 0x008fc400078e3cff */
[----:B----4-:R-:W-:Y:S02]  /*07e0*/  @P0 LOP3.LUT R5, R5, R22, RZ, 0x3c, !PT ;  /* 0x0000001605050212 */ /* 0x010fe400078e3cff */
[----:B------:R-:W-:Y:S02]  /*07f0*/  @P0 LOP3.LUT R3, R3, R26, RZ, 0x3c, !PT ;  /* 0x0000001a03030212 */ /* 0x000fe400078e3cff */
[----:B------:R-:W-:-:S13]  /*0800*/  R2P PR, R24.B1, 0x7f ;  /* 0x0000007f18007804 */ /* 0x000fda0000001000 */
[----:B------:R-:W2:Y:S04]  /*0810*/  @P0 LDG.E R18, desc[UR4][R10.64+0xa0] ;  /* 0x0000a0040a120981 */ /* 0x000ea8000c1e1900 */
[----:B------:R-:W3:Y:S04]  /*0820*/  @P1 LDG.E R22, desc[UR4][R10.64+0xb4] ;  /* 0x0000b4040a161981 */ /* 0x000ee8000c1e1900 */
[----:B------:R-:W4:Y:S04]  /*0830*/  @P2 LDG.E R26, desc[UR4][R10.64+0xc8] ;  /* 0x0000c8040a1a2981 */ /* 0x000f28000c1e1900 */
[----:B------:R-:W4:Y:S04]  /*0840*/  @P3 LDG.E R28, desc[UR4][R10.64+0xdc] ;  /* 0x0000dc040a1c3981 */ /* 0x000f28000c1e1900 */
[----:B------:R-:W4:Y:S04]  /*0850*/  @P0 LDG.E R23, desc[UR4][R10.64+0xa4] ;  /* 0x0000a4040a170981 */ /* 0x000f28000c1e1900 */
[----:B------:R-:W4:Y:S04]  /*0860*/  @P0 LDG.E R20, desc[UR4][R10.64+0xa8] ;  /* 0x0000a8040a140981 */ /* 0x000f28000c1e1900 */
[----:B------:R-:W4:Y:S04]  /*0870*/  @P4 LDG.E R25, desc[UR4][R10.64+0xf0] ;  /* 0x0000f0040a194981 */ /* 0x000f28000c1e1900 */
        /* <DEDUP_REMOVED lines=21> */
[----:B------:R-:W-:Y:S02]  /*09d0*/  LOP3.LUT P0, RZ, R24, 0x8000, RZ, 0xc0, !PT ;  /* 0x0000800018ff7812 */ /* 0x000fe4000780c0ff */
[----:B----4-:R-:W-:Y:S01]  /*09e0*/  @P5 LOP3.LUT R15, R15, R26, RZ, 0x3c, !PT ;  /* 0x0000001a0f0f5212 */ /* 0x010fe200078e3cff */
[----:B------:R-:W4:Y:S04]  /*09f0*/  @P3 LDG.E R24, desc[UR4][R10.64+0xe4] ;  /* 0x0000e4040a183981 */ /* 0x000f28000c1e1900 */
[----:B------:R-:W2:Y:S01]  /*0a00*/  @P6 LDG.E R26, desc[UR4][R10.64+0x118] ;  /* 0x000118040a1a6981 */ /* 0x000ea2000c1e1900 */
        /* <DEDUP_REMOVED lines=8> */
[----:B---3--:R-:W-:-:S03]  /*0a90*/  @P2 LOP3.LUT R3, R3, R22, RZ, 0x3c, !PT ;  /* 0x0000001603032212 */ /* 0x008fc600078e3cff */
[----:B------:R-:W3:Y:S01]  /*0aa0*/  @P4 LDG.E R22, desc[UR4][R10.64+0x100] ;  /* 0x000100040a164981 */ /* 0x000ee2000c1e1900 */
[----:B--2---:R-:W-:-:S03]  /*0ab0*/  @P6 LOP3.LUT R15, R15, R26, RZ, 0x3c, !PT ;  /* 0x0000001a0f0f6212 */ /* 0x004fc600078e3cff */
[----:B------:R-:W2:Y:S01]  /*0ac0*/  @P0 LDG.E R26, desc[UR4][R10.64+0x12c] ;  /* 0x00012c040a1a0981 */ /* 0x000ea2000c1e1900 */
[----:B----4-:R-:W-:-:S03]  /*0ad0*/  @P2 LOP3.LUT R2, R2, R23, RZ, 0x3c, !PT ;  /* 0x0000001702022212 */ /* 0x010fc600078e3cff */
[----:B------:R-:W4:Y:S01]  /*0ae0*/  @P4 LDG.E R23, desc[UR4][R10.64+0xfc] ;  /* 0x0000fc040a174981 */ /* 0x000f22000c1e1900 */
[----:B------:R-:W-:-:S03]  /*0af0*/  @P2 LOP3.LUT R5, R5, R20, RZ, 0x3c, !PT ;  /* 0x0000001405052212 */ /* 0x000fc600078e3cff */
[----:B------:R-:W4:Y:S01]  /*0b00*/  @P4 LDG.E R20, desc[UR4][R10.64+0xf8] ;  /* 0x0000f8040a144981 */ /* 0x000f22000c1e1900 */
[----:B------:R-:W-:Y:S02]  /*0b10*/  @P3 LOP3.LUT R2, R2, R27, RZ, 0x3c, !PT ;  /* 0x0000001b02023212 */ /* 0x000fe400078e3cff */
[----:B------:R-:W-:Y:S01]  /*0b20*/  @P3 LOP3.LUT R4, R4, R25, RZ, 0x3c, !PT ;  /* 0x0000001904043212 */ /* 0x000fe200078e3cff */
[----:B------:R-:W4:Y:S01]  /*0b30*/  @P5 LDG.E R27, desc[UR4][R10.64+0x110] ;  /* 0x000110040a1b5981 */ /* 0x000f22000c1e1900 */
[----:B------:R-:W-:-:S03]  /*0b40*/  @P3 LOP3.LUT R5, R5, R24, RZ, 0x3c, !PT ;  /* 0x0000001805053212 */ /* 0x000fc600078e3cff */
[----:B------:R-:W4:Y:S04]  /*0b50*/  @P5 LDG.E R25, desc[UR4][R10.64+0x108] ;  /* 0x000108040a195981 */ /* 0x000f28000c1e1900 */
        /* <DEDUP_REMOVED lines=19> */
[----:B------:R-:W-:-:S05]  /*0c90*/  VIADD R19, R19, 0x10 ;  /* 0x0000001013137836 */ /* 0x000fca0000000000 */
[----:B------:R-:W-:Y:S02]  /*0ca0*/  ISETP.NE.AND P1, PT, R19, 0x20, PT ;  /* 0x000000201300780c */ /* 0x000fe40003f25270 */
[----:B------:R-:W-:Y:S02]  /*0cb0*/  @P5 LOP3.LUT R3, R3, R18, RZ, 0x3c, !PT ;  /* 0x0000001203035212 */ /* 0x000fe400078e3cff */
[----:B------:R-:W-:Y:S02]  /*0cc0*/  @P6 LOP3.LUT R4, R4, R21, RZ, 0x3c, !PT ;  /* 0x0000001504046212 */ /* 0x000fe400078e3cff */
[----:B---3--:R-:W-:-:S04]  /*0cd0*/  @P6 LOP3.LUT R3, R3, R22, RZ, 0x3c, !PT ;  /* 0x0000001603036212 */ /* 0x008fc800078e3cff */
[----:B--2---:R-:W-:Y:S02]  /*0ce0*/  @P0 LOP3.LUT R3, R3, R26, RZ, 0x3c, !PT ;  /* 0x0000001a03030212 */ /* 0x004fe400078e3cff */
[----:B----4-:R-:W-:Y:S02]  /*0cf0*/  @P6 LOP3.LUT R2, R2, R23, RZ, 0x3c, !PT ;  /* 0x0000001702026212 */ /* 0x010fe400078e3cff */
[----:B------:R-:W-:Y:S02]  /*0d00*/  @P6 LOP3.LUT R5, R5, R20, RZ, 0x3c, !PT ;  /* 0x0000001405056212 */ /* 0x000fe400078e3cff */
[----:B------:R-:W-:Y:S02]  /*0d10*/  @P0 LOP3.LUT R2, R2, R27, RZ, 0x3c, !PT ;  /* 0x0000001b02020212 */ /* 0x000fe400078e3cff */
[----:B------:R-:W-:Y:S02]  /*0d20*/  @P0 LOP3.LUT R4, R4, R25, RZ, 0x3c, !PT ;  /* 0x0000001904040212 */ /* 0x000fe400078e3cff */
[----:B------:R-:W-:Y:S01]  /*0d30*/  @P0 LOP3.LUT R5, R5, R24, RZ, 0x3c, !PT ;  /* 0x0000001805050212 */ /* 0x000fe200078e3cff */
[----:B------:R-:W-:Y:S06]  /*0d40*/  @P1 BRA `(.L_x_4) ;  /* 0xfffffff400481947 */ /* 0x000fec000383ffff */
[----:B------:R-:W-:-:S05]  /*0d50*/  VIADD R17, R17, 0x1 ;  /* 0x0000000111117836 */ /* 0x000fca0000000000 */
[----:B------:R-:W-:-:S13]  /*0d60*/  ISETP.NE.AND P0, PT, R17, 0x5, PT ;  /* 0x000000051100780c */ /* 0x000fda0003f05270 */
[----:B------:R-:W-:Y:S05]  /*0d70*/  @P0 BRA `(.L_x_5) ;  /* 0xfffffff400300947 */ /* 0x000fea000383ffff */
[----:B------:R0:W-:Y:S01]  /*0d80*/  STG.E.64 desc[UR4][R6.64+0x8], R4 ;  /* 0x0000080406007986 */ /* 0x0001e2000c101b04 */
[----:B------:R-:W-:Y:S01]  /*0d90*/  VIADD R14, R14, 0x1 ;  /* 0x000000010e0e7836 */ /* 0x000fe20000000000 */
[----:B------:R-:W-:Y:S02]  /*0da0*/  LOP3.LUT R11, R0, 0x3, RZ, 0xc0, !PT ;  /* 0x00000003000b7812 */ /* 0x000fe400078ec0ff */
[----:B------:R0:W-:Y:S02]  /*0db0*/  STG.E.64 desc[UR4][R6.64+0x10], R2 ;  /* 0x0000100206007986 */ /* 0x0001e4000c101b04 */
[----:B------:R-:W-:Y:S02]  /*0dc0*/  ISETP.GE.U32.AND P0, PT, R14, R11, PT ;  /* 0x0000000b0e00720c */ /* 0x000fe40003f06070 */
[----:B------:R0:W-:Y:S11]  /*0dd0*/  STG.E desc[UR4][R6.64+0x4], R15 ;  /* 0x0000040f06007986 */ /* 0x0001f6000c101904 */
[----:B------:R-:W-:Y:S05]  /*0de0*/  @!P0 BRA `(.L_x_6) ;  /* 0xfffffff400048947 */ /* 0x000fea000383ffff */
.L_x_3:
[----:B------:R-:W-:Y:S05]  /*0df0*/  BSYNC.RECONVERGENT B1 ;  /* 0x0000000000017941 */ /* 0x000fea0003800200 */
.L_x_2:
[----:B------:R-:W-:Y:S01]  /*0e00*/  ISETP.GT.U32.AND P0, PT, R0, 0x3, PT ;  /* 0x000000030000780c */ /* 0x000fe20003f04070 */
[----:B------:R-:W-:Y:S01]  /*0e10*/  VIADD R12, R12, 0x1 ;  /* 0x000000010c0c7836 */ /* 0x000fe20000000000 */
[--C-:B------:R-:W-:Y:S02]  /*0e20*/  SHF.R.U64 R0, R0, 0x2, R13.reuse ;  /* 0x0000000200007819 */ /* 0x100fe4000000120d */
[----:B------:R-:W-:Y:S02]  /*0e30*/  ISETP.GT.U32.AND.EX P0, PT, R13, RZ, PT, P0 ;  /* 0x000000ff0d00720c */ /* 0x000fe40003f04100 */
[----:B------:R-:W-:-:S11]  /*0e40*/  SHF.R.U32.HI R13, RZ, 0x2, R13 ;  /* 0x00000002ff0d7819 */ /* 0x000fd6000001160d */
[----:B------:R-:W-:Y:S05]  /*0e50*/  @P0 BRA `(.L_x_7) ;  /* 0xfffffff000c80947 */ /* 0x000fea000383ffff */
.L_x_1:
[----:B------:R-:W-:Y:S05]  /*0e60*/  BSYNC.RECONVERGENT B0 ;  /* 0x0000000000007941 */ /* 0x000fea0003800200 */
.L_x_0:
[----:B------:R-:W-:Y:S04]  /*0e70*/  STG.E.64 desc[UR4][R6.64+0x18], RZ ;  /* 0x000018ff06007986 */ /* 0x000fe8000c101b04 */
[----:B------:R-:W-:Y:S04]  /*0e80*/  STG.E desc[UR4][R6.64+0x20], RZ ;  /* 0x000020ff06007986 */ /* 0x000fe8000c101904 */
[----:B------:R-:W-:Y:S01]  /*0e90*/  STG.E.64 desc[UR4][R6.64+0x28], RZ ;  /* 0x000028ff06007986 */ /* 0x000fe2000c101b04 */
[----:B------:R-:W-:Y:S05]  /*0ea0*/  EXIT ;  /* 0x000000000000794d */ /* 0x000fea0003800000 */
.L_x_8:
[----:B------:R-:W-:-:S00]  /*0eb0*/  BRA `(.L_x_8) ;  /* 0xfffffffc00fc7947 */ /* 0x000fc0000383ffff */
[----:B------:R-:W-:-:S00]  /*0ec0*/  NOP ;  /* 0x0000000000007918 */ /* 0x000fc00000000000 */
        /* <DEDUP_REMOVED lines=11> */
.L_x_11:


//--------------------- .text._Z12sortWithCudaP17curandStateXORWOWPPiPb --------------------------
	.section	.text._Z12sortWithCudaP17curandStateXORWOWPPiPb,"ax",@progbits
	.align	128
        .global         _Z12sortWithCudaP17curandStateXORWOWPPiPb
        .type           _Z12sortWithCudaP17curandStateXORWOWPPiPb,@function
        .size           _Z12sortWithCudaP17curandStateXORWOWPPiPb,(.L_x_12 - _Z12sortWithCudaP17curandStateXORWOWPPiPb)
        .other          _Z12sortWithCudaP17curandStateXORWOWPPiPb,@"STO_CUDA_ENTRY STV_DEFAULT"
_Z12sortWithCudaP17curandStateXORWOWPPiPb:
.text._Z12sortWithCudaP17curandStateXORWOWPPiPb:
[----:B------:R-:W0:Y:S01]  /*0000*/  LDC R1, c[0x0][0x37c] ;  /* 0x0000df00ff017b82 */ /* 0x000e220000000800 */
[----:B------:R-:W1:Y:S07]  /*0010*/  S2R R3, SR_TID.X ;  /* 0x0000000000037919 */ /* 0x000e6e0000002100 */
[----:B------:R-:W2:Y:S01]  /*0020*/  LDC.64 R10, c[0x0][0x380] ;  /* 0x0000e000ff0a7b82 */ /* 0x000ea20000000a00 */
[----:B------:R-:W3:Y:S01]  /*0030*/  LDCU UR5, c[0x0][0x2fc] ;  /* 0x00005f80ff0577ac */ /* 0x000ee20008000800 */
[----:B0-----:R-:W-:Y:S01]  /*0040*/  VIADD R1, R1, 0xfffffff8 ;  /* 0xfffffff801017836 */ /* 0x001fe20000000000 */
[----:B------:R-:W1:Y:S01]  /*0050*/  S2R R2, SR_CTAID.X ;  /* 0x0000000000027919 */ /* 0x000e620000002500 */
[----:B------:R-:W1:Y:S01]  /*0060*/  LDCU UR4, c[0x0][0x360] ;  /* 0x00006c00ff0477ac */ /* 0x000e620008000800 */
[----:B------:R-:W0:Y:S01]  /*0070*/  LDCU.64 UR36, c[0x0][0x358] ;  /* 0x00006b00ff2477ac */ /* 0x000e220008000a00 */
[----:B-1----:R-:W-:-:S04]  /*0080*/  IMAD R5, R2, UR4, R3 ;  /* 0x0000000402057c24 */ /* 0x002fc8000f8e0203 */
[----:B--2---:R-:W-:-:S05]  /*0090*/  IMAD.WIDE.U32 R10, R5, 0x30, R10 ;  /* 0x00000030050a7825 */ /* 0x004fca00078e000a */
[----:B0-----:R-:W2:Y:S04]  /*00a0*/  LDG.E.64 R4, desc[UR36][R10.64] ;  /* 0x000000240a047981 */ /* 0x001ea8000c1e1b00 */
[----:B------:R-:W4:Y:S04]  /*00b0*/  LDG.E.64 R8, desc[UR36][R10.64+0x10] ;  /* 0x000010240a087981 */ /* 0x000f28000c1e1b00 */
[----:B------:R-:W5:Y:S01]  /*00c0*/  LDG.E.64 R6, desc[UR36][R10.64+0x8] ;  /* 0x000008240a067981 */ /* 0x000f62000c1e1b00 */
[----:B------:R-:W0:Y:S01]  /*00d0*/  LDCU UR4, c[0x0][0x2f8] ;  /* 0x00005f00ff0477ac */ /* 0x000e220008000800 */
[----:B--2---:R-:W-:Y:S01]  /*00e0*/  SHF.R.U32.HI R0, RZ, 0x2, R5 ;  /* 0x00000002ff007819 */ /* 0x004fe20000011605 */
[----:B------:R-:W-:-:S03]  /*00f0*/  VIADD R14, R4, 0xb0f8a ;  /* 0x000b0f8a040e7836 */ /* 0x000fc60000000000 */
[----:B------:R-:W-:Y:S01]  /*0100*/  LOP3.LUT R0, R0, R5, RZ, 0x3c, !PT ;  /* 0x0000000500007212 */ /* 0x000fe200078e3cff */
[----:B----4-:R-:W-:Y:S01]  /*0110*/  IMAD.SHL.U32 R5, R9, 0x10, RZ ;  /* 0x0000001009057824 */ /* 0x010fe200078e00ff */
[----:B------:R1:W-:Y:S01]  /*0120*/  STG.E.64 desc[UR36][R10.64+0x8], R8 ;  /* 0x000008080a007986 */ /* 0x0003e2000c101b24 */
[----:B-----5:R-:W-:Y:S02]  /*0130*/  SHF.R.U32.HI R13, RZ, 0x2, R6 ;  /* 0x00000002ff0d7819 */ /* 0x020fe40000011606 */
[----:B------:R-:W-:Y:S02]  /*0140*/  IMAD.SHL.U32 R12, R0, 0x2, RZ ;  /* 0x00000002000c7824 */ /* 0x000fe400078e00ff */
[----:B------:R-:W-:-:S03]  /*0150*/  LOP3.LUT R13, R13, R6, RZ, 0x3c, !PT ;  /* 0x000000060d0d7212 */ /* 0x000fc600078e3cff */
[----:B------:R-:W-:Y:S02]  /*0160*/  LOP3.LUT R12, R0, R12, R5, 0x96, !PT ;  /* 0x0000000c000c7212 */ /* 0x000fe400078e9605 */
[----:B------:R-:W-:Y:S02]  /*0170*/  IMAD.SHL.U32 R5, R13, 0x2, RZ ;  /* 0x000000020d057824 */ /* 0x000fe400078e00ff */
[----:B------:R-:W-:-:S05]  /*0180*/  LOP3.LUT R12, R12, R9, RZ, 0x3c, !PT ;  /* 0x000000090c0c7212 */ /* 0x000fca00078e3cff */
[----:B------:R-:W-:-:S05]  /*0190*/  IMAD.SHL.U32 R0, R12, 0x10, RZ ;  /* 0x000000100c007824 */ /* 0x000fca00078e00ff */
[----:B------:R-:W-:Y:S02]  /*01a0*/  LOP3.LUT R13, R13, R5, R0, 0x96, !PT ;  /* 0x000000050d0d7212 */ /* 0x000fe400078e9600 */
[----:B------:R-:W-:Y:S02]  /*01b0*/  IADD3 R0, PT, PT, R4, 0x587c5, R12 ;  /* 0x000587c504007810 */ /* 0x000fe40007ffe00c */
[----:B------:R-:W-:-:S03]  /*01c0*/  LOP3.LUT R13, R13, R12, RZ, 0x3c, !PT ;  /* 0x0000000c0d0d7212 */ /* 0x000fc600078e3cff */
[----:B------:R-:W-:Y:S02]  /*01d0*/  IMAD.HI.U32 R4, R0, -0x45d1745d, RZ ;  /* 0xba2e8ba300047827 */ /* 0x000fe400078e00ff */
[----:B------:R1:W-:Y:S02]  /*01e0*/  STG.E.64 desc[UR36][R10.64+0x10], R12 ;  /* 0x0000100c0a007986 */ /* 0x0003e4000c101b24 */
[----:B------:R-:W-:Y:S01]  /*01f0*/  IMAD.IADD R6, R13, 0x1, R14 ;  /* 0x000000010d067824 */ /* 0x000fe200078e020e */
[----:B------:R-:W-:-:S03]  /*0200*/  SHF.R.U32.HI R5, RZ, 0x4, R4 ;  /* 0x00000004ff057819 */ /* 0x000fc60000011604 */
[----:B------:R-:W-:-:S04]  /*0210*/  IMAD.HI.U32 R15, R6, -0x45d1745d, RZ ;  /* 0xba2e8ba3060f7827 */ /* 0x000fc800078e00ff */
[----:B------:R-:W-:Y:S01]  /*0220*/  IMAD R0, R5, -0x16, R0 ;  /* 0xffffffea05007824 */ /* 0x000fe200078e0200 */
[----:B------:R-:W-:-:S05]  /*0230*/  SHF.R.U32.HI R15, RZ, 0x4, R15 ;  /* 0x00000004ff0f7819 */ /* 0x000fca000001160f */
[----:B------:R-:W-:Y:S01]  /*0240*/  IMAD R5, R15, -0x16, R6 ;  /* 0xffffffea0f057824 */ /* 0x000fe200078e0206 */
[----:B0-----:R-:W-:Y:S01]  /*0250*/  IADD3 R6, P1, PT, R1, UR4, RZ ;  /* 0x0000000401067c10 */ /* 0x001fe2000ff3e0ff */
[----:B------:R-:W-:-:S03]  /*0260*/  IMAD.MOV.U32 R15, RZ, RZ, R7 ;  /* 0x000000ffff0f7224 */ /* 0x000fc600078e0007 */
[----:B------:R-:W-:Y:S01]  /*0270*/  ISETP.NE.AND P0, PT, R0, R5, PT ;  /* 0x000000050000720c */ /* 0x000fe20003f05270 */
[----:B---3--:R-:W-:Y:S01]  /*0280*/  IMAD.X R7, RZ, RZ, UR5, P1 ;  /* 0x00000005ff077e24 */ /* 0x008fe200088e06ff */
[----:B------:R1:W-:Y:S11]  /*0290*/  STG.E.64 desc[UR36][R10.64], R14 ;  /* 0x0000000e0a007986 */ /* 0x0003f6000c101b24 */
[----:B------:R-:W-:Y:S05]  /*02a0*/  @!P0 EXIT ;  /* 0x000000000000894d */ /* 0x000fea0003800000 */
[----:B-1----:R-:W0:Y:S02]  /*02b0*/  LDC.64 R8, c[0x0][0x388] ;  /* 0x0000e200ff087b82 */ /* 0x002e240000000a00 */
[----:B0-----:R-:W-:-:S05]  /*02c0*/  IMAD.WIDE.U32 R8, R3, 0x8, R8 ;  /* 0x0000000803087825 */ /* 0x001fca00078e0008 */
[----:B------:R-:W2:Y:S02]  /*02d0*/  LDG.E.64 R10, desc[UR36][R8.64] ;  /* 0x00000024080a7981 */ /* 0x000ea4000c1e1b00 */
[----:B--2---:R-:W-:-:S04]  /*02e0*/  IMAD.WIDE.U32 R12, R5, 0x4, R10 ;  /* 0x00000004050c7825 */ /* 0x004fc800078e000a */
[----:B------:R-:W-:Y:S02]  /*02f0*/  IMAD.WIDE.U32 R10, R0, 0x4, R10 ;  /* 0x00000004000a7825 */ /* 0x000fe400078e000a */
[----:B------:R-:W2:Y:S04]  /*0300*/  LD.E R12, desc[UR36][R12.64] ;  /* 0x000000240c0c7980 */ /* 0x000ea8000c101900 */
[----:B------:R-:W2:Y:S02]  /*0310*/  LD.E R15, desc[UR36][R10.64] ;  /* 0x000000240a0f7980 */ /* 0x000ea4000c101900 */
[----:B--2---:R-:W-:-:S05]  /*0320*/  LOP3.LUT R21, R15, R12, RZ, 0x3c, !PT ;  /* 0x0000000c0f157212 */ /* 0x004fca00078e3cff */
[----:B------:R0:W-:Y:S04]  /*0330*/  ST.E desc[UR36][R10.64], R21 ;  /* 0x000000150a007985 */ /* 0x0001e8000c101924 */
        /* <DEDUP_REMOVED lines=10> */
[----:B------:R-:W0:Y:S04]  /*03e0*/  LD.E R18, desc[UR36][R18.64] ;  /* 0x0000002412127980 */ /* 0x000e28000c101900 */
[----:B------:R-:W0:Y:S02]  /*03f0*/  LD.E R5, desc[UR36][R12.64] ;  /* 0x000000240c057980 */ /* 0x000e24000c101900 */
[----:B0-----:R-:W-:-:S05]  /*0400*/  LOP3.LUT R11, R5, R18, RZ, 0x3c, !PT ;  /* 0x00000012050b7212 */ /* 0x001fca00078e3cff */
[----:B------:R1:W-:Y:S04]  /*0410*/  ST.E desc[UR36][R12.64], R11 ;  /* 0x0000000b0c007985 */ /* 0x0003e8000c101924 */
[----:B------:R-:W2:Y:S04]  /*0420*/  LDG.E.64 R4, desc[UR36][R8.64] ;  /* 0x0000002408047981 */ /* 0x000ea8000c1e1b00 */
[----:B--2---:R-:W2:Y:S04]  /*0430*/  LD.E R0, desc[UR36][R4.64+0x4] ;  /* 0x0000042404007980 */ /* 0x004ea8000c101900 */
[----:B------:R-:W2:Y:S02]  /*0440*/  LD.E R17, desc[UR36][R4.64] ;  /* 0x0000002404117980 */ /* 0x000ea4000c101900 */
[----:B--2---:R-:W-:-:S13]  /*0450*/  ISETP.GE.AND P0, PT, R0, R17, PT ;  /* 0x000000110000720c */ /* 0x004fda0003f06270 */
[----:B-1----:R-:W-:Y:S05]  /*0460*/  @!P0 EXIT ;  /* 0x000000000000894d */ /* 0x002fea0003800000 */
[----:B------:R-:W2:Y:S02]  /*0470*/  LD.E R9, desc[UR36][R4.64+0x8] ;  /* 0x0000082404097980 */ /* 0x000ea4000c101900 */
[----:B--2---:R-:W-:-:S13]  /*0480*/  ISETP.GE.AND P0, PT, R9, R0, PT ;  /* 0x000000000900720c */ /* 0x004fda0003f06270 */
[----:B------:R-:W-:Y:S05]  /*0490*/  @!P0 EXIT ;  /* 0x000000000000894d */ /* 0x000fea0003800000 */
        /* <DEDUP_REMOVED lines=57> */
[----:B------:R-:W-:Y:S01]  /*0830*/  MOV R0, 0x48 ;  /* 0x0000004800007802 */ /* 0x000fe20000000f00 */
[----:B------:R0:W-:Y:S01]  /*0840*/  STL.64 [R1], R2 ;  /* 0x0000000201007387 */ /* 0x0001e20000100a00 */
[----:B------:R-:W1:Y:S02]  /*0850*/  LDCU.64 UR4, c[0x4][0x40] ;  /* 0x01000800ff0477ac */ /* 0x000e640008000a00 */
[----:B------:R0:W2:Y:S01]  /*0860*/  LDC.64 R8, c[0x4][R0] ;  /* 0x0100000000087b82 */ /* 0x0000a20000000a00 */
[----:B-1----:R-:W-:Y:S02]  /*0870*/  IMAD.U32 R4, RZ, RZ, UR4 ;  /* 0x00000004ff047e24 */ /* 0x002fe4000f8e00ff */
[----:B0-----:R-:W-:-:S07]  /*0880*/  IMAD.U32 R5, RZ, RZ, UR5 ;  /* 0x00000005ff057e24 */ /* 0x001fce000f8e00ff */
[----:B------:R-:W-:-:S07]  /*0890*/  LEPC R20, `(.L_x_9) ;  /* 0x000000001014794e */ /* 0x000fce0000000000 */
[----:B--2---:R-:W-:Y:S05]  /*08a0*/  CALL.ABS.NOINC R8 ;  /* 0x0000000008007343 */ /* 0x004fea0003c00000 */
.L_x_9:
[----:B------:R-:W0:Y:S01]  /*08b0*/  LDC.64 R2, c[0x0][0x390] ;  /* 0x0000e400ff027b82 */ /* 0x000e220000000a00 */
[----:B------:R-:W-:-:S05]  /*08c0*/  IMAD.MOV.U32 R0, RZ, RZ, 0x1 ;  /* 0x00000001ff007424 */ /* 0x000fca00078e00ff */
[----:B0-----:R-:W-:Y:S01]  /*08d0*/  STG.E.U8 desc[UR36][R2.64], R0 ;  /* 0x0000000002007986 */ /* 0x001fe2000c101124 */
[----:B------:R-:W-:Y:S05]  /*08e0*/  EXIT ;  /* 0x000000000000794d */ /* 0x000fea0003800000 */
.L_x_10:
        /* <DEDUP_REMOVED lines=9> */
.L_x_12:


//--------------------- .nv.global.init           --------------------------
	.section	.nv.global.init,"aw",@progbits
	.align	4
.nv.global.init:
	.type		mrg32k3aM1SubSeq,@object
	.size		mrg32k3aM1SubSeq,(mrg32k3aM2SubSeq - mrg32k3aM1SubSeq)
mrg32k3aM1SubSeq:
        /*0000*/ 	.byte	0x0b, 0xcc, 0xee, 0x04, 0x73, 0x29, 0x8b, 0x6f, 0xf6, 0x53, 0x03, 0xf6, 0x23, 0xf6, 0xea, 0xda
        /* <DEDUP_REMOVED lines=125> */
	.type		mrg32k3aM2SubSeq,@object
	.size		mrg32k3aM2SubSeq,(mrg32k3aM1 - mrg32k3aM2SubSeq)
mrg32k3aM2SubSeq:
        /* <DEDUP_REMOVED lines=126> */
	.type		mrg32k3aM1,@object
	.size		mrg32k3aM1,(mrg32k3aM1Seq - mrg32k3aM1)
mrg32k3aM1:
        /* <DEDUP_REMOVED lines=144> */
	.type		mrg32k3aM1Seq,@object
	.size		mrg32k3aM1Seq,(mrg32k3aM2 - mrg32k3aM1Seq)
mrg32k3aM1Seq:
        /* <DEDUP_REMOVED lines=144> */
	.type		mrg32k3aM2,@object
	.size		mrg32k3aM2,(mrg32k3aM2Seq - mrg32k3aM2)
mrg32k3aM2:
        /* <DEDUP_REMOVED lines=144> */
	.type		mrg32k3aM2Seq,@object
	.size		mrg32k3aM2Seq,(precalc_xorwow_matrix - mrg32k3aM2Seq)
mrg32k3aM2Seq:
        /* <DEDUP_REMOVED lines=144> */
	.type		precalc_xorwow_matrix,@object
	.size		precalc_xorwow_matrix,(precalc_xorwow_offset_matrix - precalc_xorwow_matrix)
precalc_xorwow_matrix:
        /* <DEDUP_REMOVED lines=6400> */
	.type		precalc_xorwow_offset_matrix,@object
	.size		precalc_xorwow_offset_matrix,($str - precalc_xorwow_offset_matrix)
precalc_xorwow_offset_matrix:
        /* <DEDUP_REMOVED lines=6400> */
	.type		$str,@object
	.size		$str,(.L_9 - $str)
$str:
        /*353c0*/ 	.byte	0xe7, 0xba, 0xbf, 0xe7, 0xa8, 0x8b, 0x28, 0x25, 0x75, 0x2c, 0x25, 0x75, 0x29, 0xe5, 0xb7, 0xb2
        /*353d0*/ 	.byte	0xe5, 0xae, 0x8c, 0xe6, 0x88, 0x90, 0x0a, 0x00
.L_9:


//--------------------- .nv.shared.reserved.0     --------------------------
	.section	.nv.shared.reserved.0,"aw",@nobits
	.weak		__nv_reservedSMEM_offset_0_alias
	.size		__nv_reservedSMEM_offset_0_alias, 0, 64
	.other		__nv_reservedSMEM_offset_0_alias,@"STO_CUDA_RESERVED_SHARED STV_DEFAULT"
__nv_reservedSMEM_offset_0_alias:
	.zero		0
	.zero		64


//--------------------- .nv.constant0._Z8randInitP17curandStateXORWOW --------------------------
	.section	.nv.constant0._Z8randInitP17curandStateXORWOW,"a",@progbits
	.sectionflags	@""
	.align	4
.nv.constant0._Z8randInitP17curandStateXORWOW:
	.zero		904


//--------------------- .nv.constant0._Z12sortWithCudaP17curandStateXORWOWPPiPb --------------------------
	.section	.nv.constant0._Z12sortWithCudaP17curandStateXORWOWPPiPb,"a",@progbits
	.sectionflags	@""
	.align	4
.nv.constant0._Z12sortWithCudaP17curandStateXORWOWPPiPb:
	.zero		920


//--------------------- SYMBOLS --------------------------

	.type		.nv.reservedSmem.offset0,@object
	.size		.nv.reservedSmem.offset0,0x4
	.type		vprintf,@function
